//
// Generated by NVIDIA NVVM Compiler
//
// Compiler Build ID: CL-36424714
// Cuda compilation tools, release 13.0, V13.0.88
// Based on NVVM 20.0.0
//

.version 9.0
.target sm_100
.address_size 64

	// .globl	_Z4worki
.extern .func  (.param .b32 func_retval0) vprintf
(
	.param .b64 vprintf_param_0,
	.param .b64 vprintf_param_1
)
;
.global .align 1 .b8 $str[33] = {75, 101, 114, 110, 101, 108, 32, 102, 114, 111, 109, 32, 115, 116, 114, 101, 97, 109, 32, 37, 100, 32, 101, 120, 101, 99, 117, 116, 105, 110, 103, 10};
.global .align 1 .b8 $str$1[43] = {75, 101, 114, 110, 101, 108, 32, 102, 114, 111, 109, 32, 115, 116, 114, 101, 97, 109, 32, 37, 100, 32, 101, 120, 101, 99, 105, 116, 105, 111, 110, 32, 99, 111, 109, 112, 108, 101, 116, 101, 100, 10};

.visible .entry _Z4worki(
	.param .u32 _Z4worki_param_0
)
{
	.local .align 8 .b8 	__local_depot0[8];
	.reg .b64 	%SP;
	.reg .b64 	%SPL;
	.reg .pred 	%p<2>;
	.reg .b32 	%r<7>;
	.reg .b64 	%rd<7>;

	mov.u64 	%SPL, __local_depot0;
	cvta.local.u64 	%SP, %SPL;
	ld.param.u32 	%r1, [_Z4worki_param_0];
	mov.u32 	%r2, %tid.x;
	setp.ne.s32 	%p1, %r2, 0;
	@%p1 bra 	$L__BB0_2;
	add.u64 	%rd1, %SP, 0;
	add.u64 	%rd2, %SPL, 0;
	st.local.u32 	[%rd2], %r1;
	mov.u64 	%rd3, $str;
	cvta.global.u64 	%rd4, %rd3;
	{ // callseq 0, 0
	.param .b64 param0;
	st.param.b64 	[param0], %rd4;
	.param .b64 param1;
	st.param.b64 	[param1], %rd1;
	.param .b32 retval0;
	call.uni (retval0), 
	vprintf, 
	(
	param0, 
	param1
	);
	ld.param.b32 	%r3, [retval0];
	} // callseq 0
	st.local.u32 	[%rd2], %r1;
	mov.u64 	%rd5, $str$1;
	cvta.global.u64 	%rd6, %rd5;
	{ // callseq 1, 0
	.param .b64 param0;
	st.param.b64 	[param0], %rd6;
	.param .b64 param1;
	st.param.b64 	[param1], %rd1;
	.param .b32 retval0;
	call.uni (retval0), 
	vprintf, 
	(
	param0, 
	param1
	);
	ld.param.b32 	%r5, [retval0];
	} // callseq 1
$L__BB0_2:
	ret;

}


// ===== COMPILED SASS (sm_100) =====

	.target	sm_100

	.elftype	@"ET_EXEC"


//--------------------- .note.nv.tkinfo           --------------------------
	.section	.note.nv.tkinfo,"",@"SHT_NOTE"
	.sectionflags	@"SHF_NOTE_NV_TKINFO"
	.tkinfo
        /*0018*/ 	.word	0x00000002
        /*0030*/ 	.string	""
        /*0030*/ 	.string	"ptxas"
        /*0030*/ 	.string	"Cuda compilation tools, release 13.0, V13.0.88"
        /*0030*/ 	.string	"Build cuda_13.0.r13.0/compiler.36424714_0"
        /*0030*/ 	.string	"-arch sm_100 -m 64 "



//--------------------- .note.nv.cuinfo           --------------------------
	.section	.note.nv.cuinfo,"",@"SHT_NOTE"
	.sectionflags	@"SHF_NOTE_NV_CUINFO"
        /*0018*/ 	.short	0x0002
        /*001a*/ 	.short	0x0064
        /*001c*/ 	.short	0x0082
	.zero		2


//--------------------- .nv.info                  --------------------------
	.section	.nv.info,"",@"SHT_CUDA_INFO"
	.align	4


	//----- nvinfo : EIATTR_REGCOUNT
	.align		4
        /*0000*/ 	.byte	0x04, 0x2f
        /*0002*/ 	.short	(.L_3 - .L_2)
	.align		4
.L_2:
        /*0004*/ 	.word	index@(_Z4worki)
        /*0008*/ 	.word	0x00000018


	//----- nvinfo : EIATTR_FRAME_SIZE
	.align		4
.L_3:
        /*000c*/ 	.byte	0x04, 0x11
        /*000e*/ 	.short	(.L_5 - .L_4)
	.align		4
.L_4:
        /*0010*/ 	.word	index@(_Z4worki)
        /*0014*/ 	.word	0x00000008


	//----- nvinfo : EIATTR_MIN_STACK_SIZE
	.align		4
.L_5:
        /*0018*/ 	.byte	0x04, 0x12
        /*001a*/ 	.short	(.L_7 - .L_6)
	.align		4
.L_6:
        /*001c*/ 	.word	index@(_Z4worki)
        /*0020*/ 	.word	0x00000008
.L_7:


//--------------------- .nv.compat                --------------------------
	.section	.nv.compat,"",@"SHT_CUDA_COMPAT_INFO"
	.align	4
        /*0000*/ 	.byte	0x02, 0x09, 0x00, 0x00, 0x02, 0x02, 0x01, 0x00, 0x02, 0x05, 0x05, 0x00, 0x03, 0x07, 0x01, 0x01
        /*0010*/ 	.byte	0x02, 0x03, 0x00, 0x00, 0x02, 0x06, 0x01, 0x00, 0x04, 0x0b, 0x08, 0x00, 0x09, 0x00, 0x00, 0x00
        /*0020*/ 	.byte	0x00, 0x00, 0x00, 0x00


//--------------------- .nv.info._Z4worki         --------------------------
	.section	.nv.info._Z4worki,"",@"SHT_CUDA_INFO"
	.sectionflags	@""
	.align	4


	//----- nvinfo : EIATTR_CUDA_API_VERSION
	.align		4
        /*0000*/ 	.byte	0x04, 0x37
        /*0002*/ 	.short	(.L_9 - .L_8)
.L_8:
        /*0004*/ 	.word	0x00000082


	//----- nvinfo : EIATTR_KPARAM_INFO
	.align		4
.L_9:
        /*0008*/ 	.byte	0x04, 0x17
        /*000a*/ 	.short	(.L_11 - .L_10)
.L_10:
        /*000c*/ 	.word	0x00000000
        /*0010*/ 	.short	0x0000
        /*0012*/ 	.short	0x0000
        /*0014*/ 	.byte	0x00, 0xf0, 0x11, 0x00


	//----- nvinfo : EIATTR_SPARSE_MMA_MASK
	.align		4
.L_11:
        /*0018*/ 	.byte	0x03, 0x50
        /*001a*/ 	.short	0x0000


	//----- nvinfo : EIATTR_MAXREG_COUNT
	.align		4
        /*001c*/ 	.byte	0x03, 0x1b
        /*001e*/ 	.short	0x00ff


	//----- nvinfo : EIATTR_EXTERNS
	.align		4
        /*0020*/ 	.byte	0x04, 0x0f
        /*0022*/ 	.short	(.L_13 - .L_12)


	//   ....[0]....
	.align		4
.L_12:
        /*0024*/ 	.word	index@(vprintf)


	//----- nvinfo : EIATTR_MERCURY_ISA_VERSION
	.align		4
.L_13:
        /*0028*/ 	.byte	0x03, 0x5f
        /*002a*/ 	.short	0x0101


	//----- nvinfo : EIATTR_VRC_CTA_INIT_COUNT
	.align		4
        /*002c*/ 	.byte	0x02, 0x4a
	.zero		1
	.zero		1


	//----- nvinfo : EIATTR_SYSCALL_OFFSETS
	.align		4
        /*0030*/ 	.byte	0x04, 0x46
        /*0032*/ 	.short	(.L_15 - .L_14)


	//   ....[0]....
.L_14:
        /*0034*/ 	.word	0x00000130


	//   ....[1]....
        /*0038*/ 	.word	0x000001d0


	//----- nvinfo : EIATTR_EXIT_INSTR_OFFSETS
	.align		4
.L_15:
        /*003c*/ 	.byte	0x04, 0x1c
        /*003e*/ 	.short	(.L_17 - .L_16)


	//   ....[0]....
.L_16:
        /*0040*/ 	.word	0x00000080


	//   ....[1]....
        /*0044*/ 	.word	0x000001e0


	//----- nvinfo : EIATTR_CRS_STACK_SIZE
	.align		4
.L_17:
        /*0048*/ 	.byte	0x04, 0x1e
        /*004a*/ 	.short	(.L_19 - .L_18)
.L_18:
        /*004c*/ 	.word	0x00000000


	//----- nvinfo : EIATTR_CBANK_PARAM_SIZE
	.align		4
.L_19:
        /*0050*/ 	.byte	0x03, 0x19
        /*0052*/ 	.short	0x0004


	//----- nvinfo : EIATTR_PARAM_CBANK
	.align		4
        /*0054*/ 	.byte	0x04, 0x0a
        /*0056*/ 	.short	(.L_21 - .L_20)
	.align		4
.L_20:
        /*0058*/ 	.word	index@(.nv.constant0._Z4worki)
        /*005c*/ 	.short	0x0380
        /*005e*/ 	.short	0x0004


	//----- nvinfo : EIATTR_SW_WAR
	.align		4
.L_21:
        /*0060*/ 	.byte	0x04, 0x36
        /*0062*/ 	.short	(.L_23 - .L_22)
.L_22:
        /*0064*/ 	.word	0x00000008
.L_23:


//--------------------- .nv.callgraph             --------------------------
	.section	.nv.callgraph,"",@"SHT_CUDA_CALLGRAPH"
	.align	4
	.sectionentsize	8
	.align		4
        /*0000*/ 	.word	0x00000000
	.align		4
        /*0004*/ 	.word	0xffffffff
	.align		4
        /*0008*/ 	.word	index@(_Z4worki)
	.align		4
        /*000c*/ 	.word	index@(vprintf)
	.align		4
        /*0010*/ 	.word	0x00000000
	.align		4
        /*0014*/ 	.word	0xfffffffe
	.align		4
        /*0018*/ 	.word	0x00000000
	.align		4
        /*001c*/ 	.word	0xfffffffd
	.align		4
        /*0020*/ 	.word	0x00000000
	.align		4
        /*0024*/ 	.word	0xfffffffc


//--------------------- .nv.constant4             --------------------------
	.section	.nv.constant4,"a",@progbits
	.align	8
	.align		8
.nv.constant4:
        /*0000*/ 	.dword	vprintf
	.align		8
        /*0008*/ 	.dword	$str
	.align		8
        /*0010*/ 	.dword	$str$1


//--------------------- .text._Z4worki            --------------------------
	.section	.text._Z4worki,"ax",@progbits
	.align	128
        .global         _Z4worki
        .type           _Z4worki,@function
        .size           _Z4worki,(.L_x_3 - _Z4worki)
        .other          _Z4worki,@"STO_CUDA_ENTRY STV_DEFAULT"
_Z4worki:
.text._Z4worki:
[----:B------:R-:W0:Y:S01]  /*0000*/  LDC R1, c[0x0][0x37c] ;  /* 0x0000df00ff017b82 */ /* 0x000e220000000800 */
[----:B------:R-:W1:Y:S01]  /*0010*/  S2R R0, SR_TID.X ;  /* 0x0000000000007919 */ /* 0x000e620000002100 */
[----:B------:R-:W2:Y:S01]  /*0020*/  LDCU UR4, c[0x0][0x2f8] ;  /* 0x00005f00ff0477ac */ /* 0x000ea20008000800 */
[----:B0-----:R-:W-:Y:S01]  /*0030*/  VIADD R1, R1, 0xfffffff8 ;  /* 0xfffffff801017836 */ /* 0x001fe20000000000 */
[----:B------:R-:W0:Y:S04]  /*0040*/  LDCU UR5, c[0x0][0x2fc] ;  /* 0x00005f80ff0577ac */ /* 0x000e280008000800 */
[----:B--2---:R-:W-:-:S05]  /*0050*/  IADD3 R16, P1, PT, R1, UR4, RZ ;  /* 0x0000000401107c10 */ /* 0x004fca000ff3e0ff */
[----:B0-----:R-:W-:Y:S01]  /*0060*/  IMAD.X R17, RZ, RZ, UR5, P1 ;  /* 0x00000005ff117e24 */ /* 0x001fe200088e06ff */
[----:B-1----:R-:W-:-:S13]  /*0070*/  ISETP.NE.AND P0, PT, R0, RZ, PT ;  /* 0x000000ff0000720c */ /* 0x002fda0003f05270 */
[----:B------:R-:W-:Y:S05]  /*0080*/  @P0 EXIT ;  /* 0x000000000000094d */ /* 0x000fea0003800000 */
[----:B------:R-:W0:Y:S01]  /*0090*/  LDC R0, c[0x0][0x380] ;  /* 0x0000e000ff007b82 */ /* 0x000e220000000800 */
[----:B------:R-:W-:Y:S01]  /*00a0*/  MOV R2, 0x0 ;  /* 0x0000000000027802 */ /* 0x000fe20000000f00 */
[----:B------:R-:W1:Y:S01]  /*00b0*/  LDCU.64 UR4, c[0x4][0x8] ;  /* 0x01000100ff0477ac */ /* 0x000e620008000a00 */
[----:B------:R-:W-:Y:S01]  /*00c0*/  IMAD.MOV.U32 R6, RZ, RZ, R16 ;  /* 0x000000ffff067224 */ /* 0x000fe200078e0010 */
[----:B------:R-:W-:-:S04]  /*00d0*/  MOV R7, R17 ;  /* 0x0000001100077202 */ /* 0x000fc80000000f00 */
[----:B------:R2:W3:Y:S01]  /*00e0*/  LDC.64 R8, c[0x4][R2] ;  /* 0x0100000002087b82 */ /* 0x0004e20000000a00 */
[----:B-1----:R-:W-:Y:S01]  /*00f0*/  MOV R4, UR4 ;  /* 0x0000000400047c02 */ /* 0x002fe20008000f00 */
[----:B------:R-:W-:Y:S01]  /*0100*/  IMAD.U32 R5, RZ, RZ, UR5 ;  /* 0x00000005ff057e24 */ /* 0x000fe2000f8e00ff */
[----:B0-----:R2:W-:Y:S06]  /*0110*/  STL [R1], R0 ;  /* 0x0000000001007387 */ /* 0x0015ec0000100800 */
[----:B------:R-:W-:-:S07]  /*0120*/  LEPC R20, `(.L_x_0) ;  /* 0x000000001014794e */ /* 0x000fce0000000000 */
[----:B--23--:R-:W-:Y:S05]  /*0130*/  CALL.ABS.NOINC R8 ;  /* 0x0000000008007343 */ /* 0x00cfea0003c00000 */
.L_x_0:
[----:B------:R-:W0:Y:S01]  /*0140*/  LDC R0, c[0x0][0x380] ;  /* 0x0000e000ff007b82 */ /* 0x000e220000000800 */
[----:B------:R-:W1:Y:S01]  /*0150*/  LDCU.64 UR4, c[0x4][0x10] ;  /* 0x01000200ff0477ac */ /* 0x000e620008000a00 */
[----:B------:R-:W-:Y:S01]  /*0160*/  IMAD.MOV.U32 R6, RZ, RZ, R16 ;  /* 0x000000ffff067224 */ /* 0x000fe200078e0010 */
[----:B------:R-:W-:-:S05]  /*0170*/  MOV R7, R17 ;  /* 0x0000001100077202 */ /* 0x000fca0000000f00 */
[----:B------:R-:W2:Y:S01]  /*0180*/  LDC.64 R2, c[0x4][R2] ;  /* 0x0100000002027b82 */ /* 0x000ea20000000a00 */
[----:B-1----:R-:W-:Y:S01]  /*0190*/  IMAD.U32 R4, RZ, RZ, UR4 ;  /* 0x00000004ff047e24 */ /* 0x002fe2000f8e00ff */
[----:B------:R-:W-:Y:S01]  /*01a0*/  MOV R5, UR5 ;  /* 0x0000000500057c02 */ /* 0x000fe20008000f00 */
[----:B0-----:R0:W-:Y:S06]  /*01b0*/  STL [R1], R0 ;  /* 0x0000000001007387 */ /* 0x0011ec0000100800 */
[----:B------:R-:W-:-:S07]  /*01c0*/  LEPC R20, `(.L_x_1) ;  /* 0x000000001014794e */ /* 0x000fce0000000000 */
[----:B0-2---:R-:W-:Y:S05]  /*01d0*/  CALL.ABS.NOINC R2 ;  /* 0x0000000002007343 */ /* 0x005fea0003c00000 */
.L_x_1:
[----:B------:R-:W-:Y:S05]  /*01e0*/  EXIT ;  /* 0x000000000000794d */ /* 0x000fea0003800000 */
.L_x_2:
[----:B------:R-:W-:-:S00]  /*01f0*/  BRA `(.L_x_2) ;  /* 0xfffffffc00fc7947 */ /* 0x000fc0000383ffff */
[----:B------:R-:W-:-:S00]  /*0200*/  NOP ;  /* 0x0000000000007918 */ /* 0x000fc00000000000 */
[----:B------:R-:W-:-:S00]  /*0210*/  NOP ;  /* 0x0000000000007918 */ /* 0x000fc00000000000 */
[----:B------:R-:W-:-:S00]  /*0220*/  NOP ;  /* 0x0000000000007918 */ /* 0x000fc00000000000 */
[----:B------:R-:W-:-:S00]  /*0230*/  NOP ;  /* 0x0000000000007918 */ /* 0x000fc00000000000 */
[----:B------:R-:W-:-:S00]  /*0240*/  NOP ;  /* 0x0000000000007918 */ /* 0x000fc00000000000 */
[----:B------:R-:W-:-:S00]  /*0250*/  NOP ;  /* 0x0000000000007918 */ /* 0x000fc00000000000 */
[----:B------:R-:W-:-:S00]  /*0260*/  NOP ;  /* 0x0000000000007918 */ /* 0x000fc00000000000 */
[----:B------:R-:W-:-:S00]  /*0270*/  NOP ;  /* 0x0000000000007918 */ /* 0x000fc00000000000 */
.L_x_3:


//--------------------- .nv.global.init           --------------------------
	.section	.nv.global.init,"aw",@progbits
.nv.global.init:
	.type		$str,@object
	.size		$str,($str$1 - $str)
$str:
        /*0000*/ 	.byte	0x4b, 0x65, 0x72, 0x6e, 0x65, 0x6c, 0x20, 0x66, 0x72, 0x6f, 0x6d, 0x20, 0x73, 0x74, 0x72, 0x65
        /*0010*/ 	.byte	0x61, 0x6d, 0x20, 0x25, 0x64, 0x20, 0x65, 0x78, 0x65, 0x63, 0x75, 0x74, 0x69, 0x6e, 0x67, 0x0a
        /*0020*/ 	.byte	0x00
	.type		$str$1,@object
	.size		$str$1,(.L_1 - $str$1)
$str$1:
        /*0021*/ 	.byte	0x4b, 0x65, 0x72, 0x6e, 0x65, 0x6c, 0x20, 0x66, 0x72, 0x6f, 0x6d, 0x20, 0x73, 0x74, 0x72, 0x65
        /*0031*/ 	.byte	0x61, 0x6d, 0x20, 0x25, 0x64, 0x20, 0x65, 0x78, 0x65, 0x63, 0x69, 0x74, 0x69, 0x6f, 0x6e, 0x20
        /*0041*/ 	.byte	0x63, 0x6f, 0x6d, 0x70, 0x6c, 0x65, 0x74, 0x65, 0x64, 0x0a, 0x00
.L_1:


//--------------------- .nv.shared.reserved.0     --------------------------
	.section	.nv.shared.reserved.0,"aw",@nobits
	.weak		__nv_reservedSMEM_offset_0_alias
	.size		__nv_reservedSMEM_offset_0_alias, 0, 64
	.other		__nv_reservedSMEM_offset_0_alias,@"STO_CUDA_RESERVED_SHARED STV_DEFAULT"
__nv_reservedSMEM_offset_0_alias:
	.zero		0
	.zero		64


//--------------------- .nv.constant0._Z4worki    --------------------------
	.section	.nv.constant0._Z4worki,"a",@progbits
	.sectionflags	@""
	.align	4
.nv.constant0._Z4worki:
	.zero		900


//--------------------- SYMBOLS --------------------------

	.type		.nv.reservedSmem.offset0,@object
	.size		.nv.reservedSmem.offset0,0x4
	.type		vprintf,@function
